//
// Generated by NVIDIA NVVM Compiler
//
// Compiler Build ID: CL-36424714
// Cuda compilation tools, release 13.0, V13.0.88
// Based on NVVM 20.0.0
//

.version 9.0
.target sm_100
.address_size 64

	// .globl	_Z16copy_coordinatesPfS_S_

.visible .entry _Z16copy_coordinatesPfS_S_(
	.param .u64 .ptr .align 1 _Z16copy_coordinatesPfS_S__param_0,
	.param .u64 .ptr .align 1 _Z16copy_coordinatesPfS_S__param_1,
	.param .u64 .ptr .align 1 _Z16copy_coordinatesPfS_S__param_2
)
{


	ret;

}


// ===== COMPILED SASS (sm_100) =====

	.target	sm_100

	.elftype	@"ET_EXEC"


//--------------------- .note.nv.tkinfo           --------------------------
	.section	.note.nv.tkinfo,"",@"SHT_NOTE"
	.sectionflags	@"SHF_NOTE_NV_TKINFO"
	.tkinfo
        /*0018*/ 	.word	0x00000002
        /*0030*/ 	.string	""
        /*0030*/ 	.string	"ptxas"
        /*0030*/ 	.string	"Cuda compilation tools, release 13.0, V13.0.88"
        /*0030*/ 	.string	"Build cuda_13.0.r13.0/compiler.36424714_0"
        /*0030*/ 	.string	"-arch sm_100 -m 64 "



//--------------------- .note.nv.cuinfo           --------------------------
	.section	.note.nv.cuinfo,"",@"SHT_NOTE"
	.sectionflags	@"SHF_NOTE_NV_CUINFO"
        /*0018*/ 	.short	0x0002
        /*001a*/ 	.short	0x0064
        /*001c*/ 	.short	0x0082
	.zero		2


//--------------------- .nv.info                  --------------------------
	.section	.nv.info,"",@"SHT_CUDA_INFO"
	.align	4


	//----- nvinfo : EIATTR_REGCOUNT
	.align		4
        /*0000*/ 	.byte	0x04, 0x2f
        /*0002*/ 	.short	(.L_1 - .L_0)
	.align		4
.L_0:
        /*0004*/ 	.word	index@(_Z16copy_coordinatesPfS_S_)
        /*0008*/ 	.word	0x00000004


	//----- nvinfo : EIATTR_FRAME_SIZE
	.align		4
.L_1:
        /*000c*/ 	.byte	0x04, 0x11
        /*000e*/ 	.short	(.L_3 - .L_2)
	.align		4
.L_2:
        /*0010*/ 	.word	index@(_Z16copy_coordinatesPfS_S_)
        /*0014*/ 	.word	0x00000000


	//----- nvinfo : EIATTR_MIN_STACK_SIZE
	.align		4
.L_3:
        /*0018*/ 	.byte	0x04, 0x12
        /*001a*/ 	.short	(.L_5 - .L_4)
	.align		4
.L_4:
        /*001c*/ 	.word	index@(_Z16copy_coordinatesPfS_S_)
        /*0020*/ 	.word	0x00000000
.L_5:


//--------------------- .nv.compat                --------------------------
	.section	.nv.compat,"",@"SHT_CUDA_COMPAT_INFO"
	.align	4
        /*0000*/ 	.byte	0x02, 0x09, 0x00, 0x00, 0x02, 0x02, 0x01, 0x00, 0x02, 0x05, 0x05, 0x00, 0x03, 0x07, 0x01, 0x01
        /*0010*/ 	.byte	0x02, 0x03, 0x00, 0x00, 0x02, 0x06, 0x01, 0x00, 0x04, 0x0b, 0x08, 0x00, 0x09, 0x00, 0x00, 0x00
        /*0020*/ 	.byte	0x00, 0x00, 0x00, 0x00


//--------------------- .nv.info._Z16copy_coordinatesPfS_S_ --------------------------
	.section	.nv.info._Z16copy_coordinatesPfS_S_,"",@"SHT_CUDA_INFO"
	.sectionflags	@""
	.align	4


	//----- nvinfo : EIATTR_CUDA_API_VERSION
	.align		4
        /*0000*/ 	.byte	0x04, 0x37
        /*0002*/ 	.short	(.L_7 - .L_6)
.L_6:
        /*0004*/ 	.word	0x00000082


	//----- nvinfo : EIATTR_KPARAM_INFO
	.align		4
.L_7:
        /*0008*/ 	.byte	0x04, 0x17
        /*000a*/ 	.short	(.L_9 - .L_8)
.L_8:
        /*000c*/ 	.word	0x00000000
        /*0010*/ 	.short	0x0002
        /*0012*/ 	.short	0x0010
        /*0014*/ 	.byte	0x00, 0xf5, 0x21, 0x00


	//----- nvinfo : EIATTR_KPARAM_INFO
	.align		4
.L_9:
        /*0018*/ 	.byte	0x04, 0x17
        /*001a*/ 	.short	(.L_11 - .L_10)
.L_10:
        /*001c*/ 	.word	0x00000000
        /*0020*/ 	.short	0x0001
        /*0022*/ 	.short	0x0008
        /*0024*/ 	.byte	0x00, 0xf5, 0x21, 0x00


	//----- nvinfo : EIATTR_KPARAM_INFO
	.align		4
.L_11:
        /*0028*/ 	.byte	0x04, 0x17
        /*002a*/ 	.short	(.L_13 - .L_12)
.L_12:
        /*002c*/ 	.word	0x00000000
        /*0030*/ 	.short	0x0000
        /*0032*/ 	.short	0x0000
        /*0034*/ 	.byte	0x00, 0xf5, 0x21, 0x00


	//----- nvinfo : EIATTR_SPARSE_MMA_MASK
	.align		4
.L_13:
        /*0038*/ 	.byte	0x03, 0x50
        /*003a*/ 	.short	0x0000


	//----- nvinfo : EIATTR_MAXREG_COUNT
	.align		4
        /*003c*/ 	.byte	0x03, 0x1b
        /*003e*/ 	.short	0x00ff


	//----- nvinfo : EIATTR_MERCURY_ISA_VERSION
	.align		4
        /*0040*/ 	.byte	0x03, 0x5f
        /*0042*/ 	.short	0x0101


	//----- nvinfo : EIATTR_VRC_CTA_INIT_COUNT
	.align		4
        /*0044*/ 	.byte	0x02, 0x4a
	.zero		1
	.zero		1


	//----- nvinfo : EIATTR_EXIT_INSTR_OFFSETS
	.align		4
        /*0048*/ 	.byte	0x04, 0x1c
        /*004a*/ 	.short	(.L_15 - .L_14)


	//   ....[0]....
.L_14:
        /*004c*/ 	.word	0x00000010


	//----- nvinfo : EIATTR_CBANK_PARAM_SIZE
	.align		4
.L_15:
        /*0050*/ 	.byte	0x03, 0x19
        /*0052*/ 	.short	0x0018


	//----- nvinfo : EIATTR_PARAM_CBANK
	.align		4
        /*0054*/ 	.byte	0x04, 0x0a
        /*0056*/ 	.short	(.L_17 - .L_16)
	.align		4
.L_16:
        /*0058*/ 	.word	index@(.nv.constant0._Z16copy_coordinatesPfS_S_)
        /*005c*/ 	.short	0x0380
        /*005e*/ 	.short	0x0018


	//----- nvinfo : EIATTR_SW_WAR
	.align		4
.L_17:
        /*0060*/ 	.byte	0x04, 0x36
        /*0062*/ 	.short	(.L_19 - .L_18)
.L_18:
        /*0064*/ 	.word	0x00000008
.L_19:


//--------------------- .nv.callgraph             --------------------------
	.section	.nv.callgraph,"",@"SHT_CUDA_CALLGRAPH"
	.align	4
	.sectionentsize	8
	.align		4
        /*0000*/ 	.word	0x00000000
	.align		4
        /*0004*/ 	.word	0xffffffff
	.align		4
        /*0008*/ 	.word	0x00000000
	.align		4
        /*000c*/ 	.word	0xfffffffe
	.align		4
        /*0010*/ 	.word	0x00000000
	.align		4
        /*0014*/ 	.word	0xfffffffd
	.align		4
        /*0018*/ 	.word	0x00000000
	.align		4
        /*001c*/ 	.word	0xfffffffc


//--------------------- .text._Z16copy_coordinatesPfS_S_ --------------------------
	.section	.text._Z16copy_coordinatesPfS_S_,"ax",@progbits
	.align	128
        .global         _Z16copy_coordinatesPfS_S_
        .type           _Z16copy_coordinatesPfS_S_,@function
        .size           _Z16copy_coordinatesPfS_S_,(.L_x_1 - _Z16copy_coordinatesPfS_S_)
        .other          _Z16copy_coordinatesPfS_S_,@"STO_CUDA_ENTRY STV_DEFAULT"
_Z16copy_coordinatesPfS_S_:
.text._Z16copy_coordinatesPfS_S_:
[----:B------:R-:W-:Y:S01]  /*0000*/  LDC R1, c[0x0][0x37c] ;  /* 0x0000df00ff017b82 */ /* 0x000fe20000000800 */
[----:B------:R-:W-:Y:S05]  /*0010*/  EXIT ;  /* 0x000000000000794d */ /* 0x000fea0003800000 */
.L_x_0:
[----:B------:R-:W-:-:S00]  /*0020*/  BRA `(.L_x_0) ;  /* 0xfffffffc00fc7947 */ /* 0x000fc0000383ffff */
[----:B------:R-:W-:-:S00]  /*0030*/  NOP ;  /* 0x0000000000007918 */ /* 0x000fc00000000000 */
        /* <DEDUP_REMOVED lines=12> */
.L_x_1:


//--------------------- .nv.shared.reserved.0     --------------------------
	.section	.nv.shared.reserved.0,"aw",@nobits
	.weak		__nv_reservedSMEM_offset_0_alias
	.size		__nv_reservedSMEM_offset_0_alias, 0, 64
	.other		__nv_reservedSMEM_offset_0_alias,@"STO_CUDA_RESERVED_SHARED STV_DEFAULT"
__nv_reservedSMEM_offset_0_alias:
	.zero		0
	.zero		64


//--------------------- .nv.constant0._Z16copy_coordinatesPfS_S_ --------------------------
	.section	.nv.constant0._Z16copy_coordinatesPfS_S_,"a",@progbits
	.sectionflags	@""
	.align	4
.nv.constant0._Z16copy_coordinatesPfS_S_:
	.zero		920


//--------------------- SYMBOLS --------------------------

	.type		.nv.reservedSmem.offset0,@object
	.size		.nv.reservedSmem.offset0,0x4
